//
// Generated by NVIDIA NVVM Compiler
//
// Compiler Build ID: CL-36424714
// Cuda compilation tools, release 13.0, V13.0.88
// Based on NVVM 20.0.0
//

.version 9.0
.target sm_100
.address_size 64

	// .globl	_Z10reduce_colPKiiiPi
// _ZZ10reduce_colPKiiiPiE5cache has been demoted

.visible .entry _Z10reduce_colPKiiiPi(
	.param .u64 .ptr .align 1 _Z10reduce_colPKiiiPi_param_0,
	.param .u32 _Z10reduce_colPKiiiPi_param_1,
	.param .u32 _Z10reduce_colPKiiiPi_param_2,
	.param .u64 .ptr .align 1 _Z10reduce_colPKiiiPi_param_3
)
{
	.reg .pred 	%p<11>;
	.reg .b32 	%r<43>;
	.reg .b64 	%rd<9>;
	// demoted variable
	.shared .align 4 .b8 _ZZ10reduce_colPKiiiPiE5cache[4096];
	ld.param.u64 	%rd2, [_Z10reduce_colPKiiiPi_param_0];
	ld.param.u32 	%r12, [_Z10reduce_colPKiiiPi_param_1];
	ld.param.u32 	%r13, [_Z10reduce_colPKiiiPi_param_2];
	ld.param.u64 	%rd3, [_Z10reduce_colPKiiiPi_param_3];
	mov.u32 	%r1, %tid.x;
	mov.u32 	%r15, %ntid.x;
	mov.u32 	%r16, %ctaid.x;
	mul.lo.s32 	%r2, %r15, %r16;
	add.s32 	%r3, %r2, %r1;
	mov.u32 	%r4, %tid.y;
	setp.ge.s32 	%p1, %r3, %r13;
	setp.ge.s32 	%p2, %r4, %r12;
	mov.b32 	%r42, 0;
	or.pred  	%p3, %p1, %p2;
	@%p3 bra 	$L__BB0_3;
	mov.u32 	%r5, %ntid.y;
	cvta.to.global.u64 	%rd1, %rd2;
	mov.b32 	%r42, 0;
	mov.u32 	%r40, %r4;
$L__BB0_2:
	mad.lo.s32 	%r18, %r40, %r13, %r3;
	mul.wide.s32 	%rd4, %r18, 4;
	add.s64 	%rd5, %rd1, %rd4;
	ld.global.u32 	%r19, [%rd5];
	add.s32 	%r42, %r19, %r42;
	add.s32 	%r40, %r40, %r5;
	setp.lt.s32 	%p4, %r40, %r12;
	@%p4 bra 	$L__BB0_2;
$L__BB0_3:
	shl.b32 	%r20, %r1, 7;
	mov.u32 	%r21, _ZZ10reduce_colPKiiiPiE5cache;
	add.s32 	%r22, %r21, %r20;
	shl.b32 	%r23, %r4, 2;
	add.s32 	%r24, %r22, %r23;
	st.shared.u32 	[%r24], %r42;
	bar.sync 	0;
	shl.b32 	%r25, %r4, 7;
	add.s32 	%r26, %r21, %r25;
	shl.b32 	%r27, %r1, 2;
	add.s32 	%r28, %r26, %r27;
	ld.shared.u32 	%r29, [%r28];
	shfl.sync.down.b32	%r30|%p5, %r29, 16, 31, -1;
	add.s32 	%r31, %r30, %r29;
	shfl.sync.down.b32	%r32|%p6, %r31, 8, 31, -1;
	add.s32 	%r33, %r32, %r31;
	shfl.sync.down.b32	%r34|%p7, %r33, 4, 31, -1;
	add.s32 	%r35, %r34, %r33;
	shfl.sync.down.b32	%r36|%p8, %r35, 2, 31, -1;
	add.s32 	%r37, %r36, %r35;
	shfl.sync.down.b32	%r38|%p9, %r37, 1, 31, -1;
	add.s32 	%r11, %r38, %r37;
	bar.sync 	0;
	setp.ne.s32 	%p10, %r1, 0;
	@%p10 bra 	$L__BB0_5;
	add.s32 	%r39, %r2, %r4;
	cvta.to.global.u64 	%rd6, %rd3;
	mul.wide.u32 	%rd7, %r39, 4;
	add.s64 	%rd8, %rd6, %rd7;
	st.global.u32 	[%rd8], %r11;
$L__BB0_5:
	ret;

}


// ===== COMPILED SASS (sm_100) =====

	.target	sm_100

	.elftype	@"ET_EXEC"


//--------------------- .note.nv.tkinfo           --------------------------
	.section	.note.nv.tkinfo,"",@"SHT_NOTE"
	.sectionflags	@"SHF_NOTE_NV_TKINFO"
	.tkinfo
        /*0018*/ 	.word	0x00000002
        /*0030*/ 	.string	""
        /*0030*/ 	.string	"ptxas"
        /*0030*/ 	.string	"Cuda compilation tools, release 13.0, V13.0.88"
        /*0030*/ 	.string	"Build cuda_13.0.r13.0/compiler.36424714_0"
        /*0030*/ 	.string	"-arch sm_100 -m 64 "



//--------------------- .note.nv.cuinfo           --------------------------
	.section	.note.nv.cuinfo,"",@"SHT_NOTE"
	.sectionflags	@"SHF_NOTE_NV_CUINFO"
        /*0018*/ 	.short	0x0002
        /*001a*/ 	.short	0x0064
        /*001c*/ 	.short	0x0082
	.zero		2


//--------------------- .nv.info                  --------------------------
	.section	.nv.info,"",@"SHT_CUDA_INFO"
	.align	4


	//----- nvinfo : EIATTR_REGCOUNT
	.align		4
        /*0000*/ 	.byte	0x04, 0x2f
        /*0002*/ 	.short	(.L_1 - .L_0)
	.align		4
.L_0:
        /*0004*/ 	.word	index@(_Z10reduce_colPKiiiPi)
        /*0008*/ 	.word	0x0000000e


	//----- nvinfo : EIATTR_FRAME_SIZE
	.align		4
.L_1:
        /*000c*/ 	.byte	0x04, 0x11
        /*000e*/ 	.short	(.L_3 - .L_2)
	.align		4
.L_2:
        /*0010*/ 	.word	index@(_Z10reduce_colPKiiiPi)
        /*0014*/ 	.word	0x00000000


	//----- nvinfo : EIATTR_MIN_STACK_SIZE
	.align		4
.L_3:
        /*0018*/ 	.byte	0x04, 0x12
        /*001a*/ 	.short	(.L_5 - .L_4)
	.align		4
.L_4:
        /*001c*/ 	.word	index@(_Z10reduce_colPKiiiPi)
        /*0020*/ 	.word	0x00000000
.L_5:


//--------------------- .nv.compat                --------------------------
	.section	.nv.compat,"",@"SHT_CUDA_COMPAT_INFO"
	.align	4
        /*0000*/ 	.byte	0x02, 0x09, 0x00, 0x00, 0x02, 0x02, 0x01, 0x00, 0x02, 0x05, 0x05, 0x00, 0x03, 0x07, 0x01, 0x01
        /*0010*/ 	.byte	0x02, 0x03, 0x00, 0x00, 0x02, 0x06, 0x01, 0x00, 0x04, 0x0b, 0x08, 0x00, 0x09, 0x00, 0x00, 0x00
        /*0020*/ 	.byte	0x00, 0x00, 0x00, 0x00


//--------------------- .nv.info._Z10reduce_colPKiiiPi --------------------------
	.section	.nv.info._Z10reduce_colPKiiiPi,"",@"SHT_CUDA_INFO"
	.sectionflags	@""
	.align	4


	//----- nvinfo : EIATTR_CUDA_API_VERSION
	.align		4
        /*0000*/ 	.byte	0x04, 0x37
        /*0002*/ 	.short	(.L_7 - .L_6)
.L_6:
        /*0004*/ 	.word	0x00000082


	//----- nvinfo : EIATTR_KPARAM_INFO
	.align		4
.L_7:
        /*0008*/ 	.byte	0x04, 0x17
        /*000a*/ 	.short	(.L_9 - .L_8)
.L_8:
        /*000c*/ 	.word	0x00000000
        /*0010*/ 	.short	0x0003
        /*0012*/ 	.short	0x0010
        /*0014*/ 	.byte	0x00, 0xf5, 0x21, 0x00


	//----- nvinfo : EIATTR_KPARAM_INFO
	.align		4
.L_9:
        /*0018*/ 	.byte	0x04, 0x17
        /*001a*/ 	.short	(.L_11 - .L_10)
.L_10:
        /*001c*/ 	.word	0x00000000
        /*0020*/ 	.short	0x0002
        /*0022*/ 	.short	0x000c
        /*0024*/ 	.byte	0x00, 0xf0, 0x11, 0x00


	//----- nvinfo : EIATTR_KPARAM_INFO
	.align		4
.L_11:
        /*0028*/ 	.byte	0x04, 0x17
        /*002a*/ 	.short	(.L_13 - .L_12)
.L_12:
        /*002c*/ 	.word	0x00000000
        /*0030*/ 	.short	0x0001
        /*0032*/ 	.short	0x0008
        /*0034*/ 	.byte	0x00, 0xf0, 0x11, 0x00


	//----- nvinfo : EIATTR_KPARAM_INFO
	.align		4
.L_13:
        /*0038*/ 	.byte	0x04, 0x17
        /*003a*/ 	.short	(.L_15 - .L_14)
.L_14:
        /*003c*/ 	.word	0x00000000
        /*0040*/ 	.short	0x0000
        /*0042*/ 	.short	0x0000
        /*0044*/ 	.byte	0x00, 0xf5, 0x21, 0x00


	//----- nvinfo : EIATTR_SPARSE_MMA_MASK
	.align		4
.L_15:
        /*0048*/ 	.byte	0x03, 0x50
        /*004a*/ 	.short	0x0000


	//----- nvinfo : EIATTR_MAXREG_COUNT
	.align		4
        /*004c*/ 	.byte	0x03, 0x1b
        /*004e*/ 	.short	0x00ff


	//----- nvinfo : EIATTR_NUM_BARRIERS
	.align		4
        /*0050*/ 	.byte	0x02, 0x4c
        /*0052*/ 	.byte	0x01
	.zero		1


	//----- nvinfo : EIATTR_MERCURY_ISA_VERSION
	.align		4
        /*0054*/ 	.byte	0x03, 0x5f
        /*0056*/ 	.short	0x0101


	//----- nvinfo : EIATTR_COOP_GROUP_MASK_REGIDS
	.align		4
        /*0058*/ 	.byte	0x04, 0x29
        /*005a*/ 	.short	(.L_17 - .L_16)


	//   ....[0]....
.L_16:
        /*005c*/ 	.word	0xffffffff


	//   ....[1]....
        /*0060*/ 	.word	0xffffffff


	//   ....[2]....
        /*0064*/ 	.word	0xffffffff


	//   ....[3]....
        /*0068*/ 	.word	0xffffffff


	//   ....[4]....
        /*006c*/ 	.word	0xffffffff


	//----- nvinfo : EIATTR_COOP_GROUP_INSTR_OFFSETS
	.align		4
.L_17:
        /*0070*/ 	.byte	0x04, 0x28
        /*0072*/ 	.short	(.L_19 - .L_18)


	//   ....[0]....
.L_18:
        /*0074*/ 	.word	0x00000250


	//   ....[1]....
        /*0078*/ 	.word	0x00000270


	//   ....[2]....
        /*007c*/ 	.word	0x00000290


	//   ....[3]....
        /*0080*/ 	.word	0x000002b0


	//   ....[4]....
        /*0084*/ 	.word	0x000002d0


	//----- nvinfo : EIATTR_VRC_CTA_INIT_COUNT
	.align		4
.L_19:
        /*0088*/ 	.byte	0x02, 0x4a
	.zero		1
	.zero		1


	//----- nvinfo : EIATTR_EXIT_INSTR_OFFSETS
	.align		4
        /*008c*/ 	.byte	0x04, 0x1c
        /*008e*/ 	.short	(.L_21 - .L_20)


	//   ....[0]....
.L_20:
        /*0090*/ 	.word	0x000002f0


	//   ....[1]....
        /*0094*/ 	.word	0x00000350


	//----- nvinfo : EIATTR_CRS_STACK_SIZE
	.align		4
.L_21:
        /*0098*/ 	.byte	0x04, 0x1e
        /*009a*/ 	.short	(.L_23 - .L_22)
.L_22:
        /*009c*/ 	.word	0x00000000


	//----- nvinfo : EIATTR_CBANK_PARAM_SIZE
	.align		4
.L_23:
        /*00a0*/ 	.byte	0x03, 0x19
        /*00a2*/ 	.short	0x0018


	//----- nvinfo : EIATTR_PARAM_CBANK
	.align		4
        /*00a4*/ 	.byte	0x04, 0x0a
        /*00a6*/ 	.short	(.L_25 - .L_24)
	.align		4
.L_24:
        /*00a8*/ 	.word	index@(.nv.constant0._Z10reduce_colPKiiiPi)
        /*00ac*/ 	.short	0x0380
        /*00ae*/ 	.short	0x0018


	//----- nvinfo : EIATTR_SW_WAR
	.align		4
.L_25:
        /*00b0*/ 	.byte	0x04, 0x36
        /*00b2*/ 	.short	(.L_27 - .L_26)
.L_26:
        /*00b4*/ 	.word	0x00000008
.L_27:


//--------------------- .nv.callgraph             --------------------------
	.section	.nv.callgraph,"",@"SHT_CUDA_CALLGRAPH"
	.align	4
	.sectionentsize	8
	.align		4
        /*0000*/ 	.word	0x00000000
	.align		4
        /*0004*/ 	.word	0xffffffff
	.align		4
        /*0008*/ 	.word	0x00000000
	.align		4
        /*000c*/ 	.word	0xfffffffe
	.align		4
        /*0010*/ 	.word	0x00000000
	.align		4
        /*0014*/ 	.word	0xfffffffd
	.align		4
        /*0018*/ 	.word	0x00000000
	.align		4
        /*001c*/ 	.word	0xfffffffc


//--------------------- .text._Z10reduce_colPKiiiPi --------------------------
	.section	.text._Z10reduce_colPKiiiPi,"ax",@progbits
	.align	128
        .global         _Z10reduce_colPKiiiPi
        .type           _Z10reduce_colPKiiiPi,@function
        .size           _Z10reduce_colPKiiiPi,(.L_x_4 - _Z10reduce_colPKiiiPi)
        .other          _Z10reduce_colPKiiiPi,@"STO_CUDA_ENTRY STV_DEFAULT"
_Z10reduce_colPKiiiPi:
.text._Z10reduce_colPKiiiPi:
[----:B------:R-:W-:Y:S01]  /*0000*/  LDC R1, c[0x0][0x37c] ;  /* 0x0000df00ff017b82 */ /* 0x000fe20000000800 */
[----:B------:R-:W0:Y:S07]  /*0010*/  S2R R9, SR_TID.X ;  /* 0x0000000000097919 */ /* 0x000e2e0000002100 */
[----:B------:R-:W1:Y:S01]  /*0020*/  S2UR UR5, SR_CTAID.X ;  /* 0x00000000000579c3 */ /* 0x000e620000002500 */
[----:B------:R-:W1:Y:S01]  /*0030*/  LDCU UR4, c[0x0][0x360] ;  /* 0x00006c00ff0477ac */ /* 0x000e620008000800 */
[----:B------:R-:W-:Y:S01]  /*0040*/  BSSY.RECONVERGENT B0, `(.L_x_0) ;  /* 0x0000015000007945 */ /* 0x000fe20003800200 */
[----:B------:R-:W2:Y:S01]  /*0050*/  S2R R11, SR_TID.Y ;  /* 0x00000000000b7919 */ /* 0x000ea20000002200 */
[----:B------:R-:W-:Y:S01]  /*0060*/  IMAD.MOV.U32 R6, RZ, RZ, RZ ;  /* 0x000000ffff067224 */ /* 0x000fe200078e00ff */
[----:B------:R-:W2:Y:S01]  /*0070*/  LDCU.64 UR10, c[0x0][0x388] ;  /* 0x00007100ff0a77ac */ /* 0x000ea20008000a00 */
[----:B------:R-:W3:Y:S01]  /*0080*/  LDCU.64 UR8, c[0x0][0x358] ;  /* 0x00006b00ff0877ac */ /* 0x000ee20008000a00 */
[----:B-1----:R-:W-:-:S06]  /*0090*/  UIMAD UR4, UR4, UR5, URZ ;  /* 0x00000005040472a4 */ /* 0x002fcc000f8e02ff */
[----:B0-----:R-:W-:Y:S01]  /*00a0*/  VIADD R0, R9, UR4 ;  /* 0x0000000409007c36 */ /* 0x001fe20008000000 */
[----:B--2---:R-:W-:-:S04]  /*00b0*/  ISETP.GE.AND P0, PT, R11, UR10, PT ;  /* 0x0000000a0b007c0c */ /* 0x004fc8000bf06270 */
[----:B------:R-:W-:-:S13]  /*00c0*/  ISETP.GE.OR P0, PT, R0, UR11, P0 ;  /* 0x0000000b00007c0c */ /* 0x000fda0008706670 */
[----:B---3--:R-:W-:Y:S05]  /*00d0*/  @P0 BRA `(.L_x_1) ;  /* 0x00000000002c0947 */ /* 0x008fea0003800000 */
[----:B------:R-:W0:Y:S01]  /*00e0*/  LDC R8, c[0x0][0x364] ;  /* 0x0000d900ff087b82 */ /* 0x000e220000000800 */
[----:B------:R-:W-:Y:S02]  /*00f0*/  HFMA2 R6, -RZ, RZ, 0, 0 ;  /* 0x00000000ff067431 */ /* 0x000fe400000001ff */
[----:B------:R-:W-:-:S05]  /*0100*/  IMAD.MOV.U32 R7, RZ, RZ, R11 ;  /* 0x000000ffff077224 */ /* 0x000fca00078e000b */
[----:B------:R-:W1:Y:S02]  /*0110*/  LDC.64 R4, c[0x0][0x380] ;  /* 0x0000e000ff047b82 */ /* 0x000e640000000a00 */
.L_x_2:
[----:B------:R-:W-:-:S04]  /*0120*/  IMAD R3, R7, UR11, R0 ;  /* 0x0000000b07037c24 */ /* 0x000fc8000f8e0200 */
[----:B-1----:R-:W-:-:S06]  /*0130*/  IMAD.WIDE R2, R3, 0x4, R4 ;  /* 0x0000000403027825 */ /* 0x002fcc00078e0204 */
[----:B------:R-:W2:Y:S01]  /*0140*/  LDG.E R3, desc[UR8][R2.64] ;  /* 0x0000000802037981 */ /* 0x000ea2000c1e1900 */
[----:B0-----:R-:W-:-:S04]  /*0150*/  IADD3 R7, PT, PT, R8, R7, RZ ;  /* 0x0000000708077210 */ /* 0x001fc80007ffe0ff */
[----:B------:R-:W-:Y:S01]  /*0160*/  ISETP.GE.AND P0, PT, R7, UR10, PT ;  /* 0x0000000a07007c0c */ /* 0x000fe2000bf06270 */
[----:B--2---:R-:W-:-:S12]  /*0170*/  IMAD.IADD R6, R3, 0x1, R6 ;  /* 0x0000000103067824 */ /* 0x004fd800078e0206 */
[----:B------:R-:W-:Y:S05]  /*0180*/  @!P0 BRA `(.L_x_2) ;  /* 0xfffffffc00e48947 */ /* 0x000fea000383ffff */
.L_x_1:
[----:B------:R-:W-:Y:S05]  /*0190*/  BSYNC.RECONVERGENT B0 ;  /* 0x0000000000007941 */ /* 0x000fea0003800200 */
.L_x_0:
[----:B------:R-:W0:Y:S01]  /*01a0*/  S2UR UR6, SR_CgaCtaId ;  /* 0x00000000000679c3 */ /* 0x000e220000008800 */
[----:B------:R-:W-:Y:S01]  /*01b0*/  UMOV UR5, 0x400 ;  /* 0x0000040000057882 */ /* 0x000fe20000000000 */
[----:B------:R-:W-:Y:S01]  /*01c0*/  ISETP.NE.AND P0, PT, R9, RZ, PT ;  /* 0x000000ff0900720c */ /* 0x000fe20003f05270 */
[----:B0-----:R-:W-:-:S06]  /*01d0*/  ULEA UR5, UR6, UR5, 0x18 ;  /* 0x0000000506057291 */ /* 0x001fcc000f8ec0ff */
[----:B------:R-:W-:Y:S02]  /*01e0*/  LEA R0, R9, UR5, 0x7 ;  /* 0x0000000509007c11 */ /* 0x000fe4000f8e38ff */
[C---:B------:R-:W-:Y:S02]  /*01f0*/  LEA R2, R11.reuse, UR5, 0x7 ;  /* 0x000000050b027c11 */ /* 0x040fe4000f8e38ff */
[----:B------:R-:W-:-:S03]  /*0200*/  LEA R3, R11, R0, 0x2 ;  /* 0x000000000b037211 */ /* 0x000fc600078e10ff */
[----:B------:R-:W-:Y:S02]  /*0210*/  IMAD R2, R9, 0x4, R2 ;  /* 0x0000000409027824 */ /* 0x000fe400078e0202 */
[----:B------:R-:W-:Y:S01]  /*0220*/  STS [R3], R6 ;  /* 0x0000000603007388 */ /* 0x000fe20000000800 */
[----:B------:R-:W-:Y:S06]  /*0230*/  BAR.SYNC.DEFER_BLOCKING 0x0 ;  /* 0x0000000000007b1d */ /* 0x000fec0000010000 */
[----:B------:R-:W0:Y:S04]  /*0240*/  LDS R2, [R2] ;  /* 0x0000000002027984 */ /* 0x000e280000000800 */
[----:B0-----:R-:W0:Y:S02]  /*0250*/  SHFL.DOWN PT, R5, R2, 0x10, 0x1f ;  /* 0x0a001f0002057f89 */ /* 0x001e2400000e0000 */
[----:B0-----:R-:W-:-:S05]  /*0260*/  IADD3 R5, PT, PT, R2, R5, RZ ;  /* 0x0000000502057210 */ /* 0x001fca0007ffe0ff */
[----:B------:R-:W0:Y:S02]  /*0270*/  SHFL.DOWN PT, R0, R5, 0x8, 0x1f ;  /* 0x09001f0005007f89 */ /* 0x000e2400000e0000 */
[----:B0-----:R-:W-:-:S05]  /*0280*/  IMAD.IADD R0, R5, 0x1, R0 ;  /* 0x0000000105007824 */ /* 0x001fca00078e0200 */
[----:B------:R-:W0:Y:S02]  /*0290*/  SHFL.DOWN PT, R7, R0, 0x4, 0x1f ;  /* 0x08801f0000077f89 */ /* 0x000e2400000e0000 */
[----:B0-----:R-:W-:-:S05]  /*02a0*/  IADD3 R7, PT, PT, R0, R7, RZ ;  /* 0x0000000700077210 */ /* 0x001fca0007ffe0ff */
[----:B------:R-:W0:Y:S02]  /*02b0*/  SHFL.DOWN PT, R4, R7, 0x2, 0x1f ;  /* 0x08401f0007047f89 */ /* 0x000e2400000e0000 */
[----:B0-----:R-:W-:-:S05]  /*02c0*/  IMAD.IADD R4, R7, 0x1, R4 ;  /* 0x0000000107047824 */ /* 0x001fca00078e0204 */
[----:B------:R0:W1:Y:S01]  /*02d0*/  SHFL.DOWN PT, R9, R4, 0x1, 0x1f ;  /* 0x08201f0004097f89 */ /* 0x00006200000e0000 */
[----:B------:R-:W-:Y:S06]  /*02e0*/  BAR.SYNC.DEFER_BLOCKING 0x0 ;  /* 0x0000000000007b1d */ /* 0x000fec0000010000 */
[----:B------:R-:W-:Y:S05]  /*02f0*/  @P0 EXIT ;  /* 0x000000000000094d */ /* 0x000fea0003800000 */
[----:B------:R-:W2:Y:S01]  /*0300*/  LDC.64 R2, c[0x0][0x390] ;  /* 0x0000e400ff027b82 */ /* 0x000ea20000000a00 */
[----:B------:R-:W-:Y:S01]  /*0310*/  IADD3 R5, PT, PT, R11, UR4, RZ ;  /* 0x000000040b057c10 */ /* 0x000fe2000fffe0ff */
[----:B-1----:R-:W-:-:S04]  /*0320*/  IMAD.IADD R9, R4, 0x1, R9 ;  /* 0x0000000104097824 */ /* 0x002fc800078e0209 */
[----:B--2---:R-:W-:-:S05]  /*0330*/  IMAD.WIDE.U32 R2, R5, 0x4, R2 ;  /* 0x0000000405027825 */ /* 0x004fca00078e0002 */
[----:B------:R-:W-:Y:S01]  /*0340*/  STG.E desc[UR8][R2.64], R9 ;  /* 0x0000000902007986 */ /* 0x000fe2000c101908 */
[----:B------:R-:W-:Y:S05]  /*0350*/  EXIT ;  /* 0x000000000000794d */ /* 0x000fea0003800000 */
.L_x_3:
[----:B------:R-:W-:-:S00]  /*0360*/  BRA `(.L_x_3) ;  /* 0xfffffffc00fc7947 */ /* 0x000fc0000383ffff */
[----:B------:R-:W-:-:S00]  /*0370*/  NOP ;  /* 0x0000000000007918 */ /* 0x000fc00000000000 */
        /* <DEDUP_REMOVED lines=8> */
.L_x_4:


//--------------------- .nv.shared._Z10reduce_colPKiiiPi --------------------------
	.section	.nv.shared._Z10reduce_colPKiiiPi,"aw",@nobits
	.sectionflags	@""
	.align	4
.nv.shared._Z10reduce_colPKiiiPi:
	.zero		5120


//--------------------- .nv.shared.reserved.0     --------------------------
	.section	.nv.shared.reserved.0,"aw",@nobits
	.weak		__nv_reservedSMEM_offset_0_alias
	.size		__nv_reservedSMEM_offset_0_alias, 0, 64
	.other		__nv_reservedSMEM_offset_0_alias,@"STO_CUDA_RESERVED_SHARED STV_DEFAULT"
__nv_reservedSMEM_offset_0_alias:
	.zero		0
	.zero		64


//--------------------- .nv.constant0._Z10reduce_colPKiiiPi --------------------------
	.section	.nv.constant0._Z10reduce_colPKiiiPi,"a",@progbits
	.sectionflags	@""
	.align	4
.nv.constant0._Z10reduce_colPKiiiPi:
	.zero		920


//--------------------- SYMBOLS --------------------------

	.type		.nv.reservedSmem.offset0,@object
	.size		.nv.reservedSmem.offset0,0x4
	.type		.nv.reservedSmem.cap,@object
	.size		.nv.reservedSmem.cap,0x4
